//
// Generated by NVIDIA NVVM Compiler
//
// Compiler Build ID: CL-36424714
// Cuda compilation tools, release 13.0, V13.0.88
// Based on NVVM 20.0.0
//

.version 9.0
.target sm_100
.address_size 64

	// .globl	_Z45oned_convolution_kernel_warp_partialSHMEMLoadPKfPfi
.const .align 4 .b8 M[20];
// S_A_PartialSHMEM has been demoted
// S_A_FullSHMEM has been demoted

.visible .entry _Z45oned_convolution_kernel_warp_partialSHMEMLoadPKfPfi(
	.param .u64 .ptr .align 1 _Z45oned_convolution_kernel_warp_partialSHMEMLoadPKfPfi_param_0,
	.param .u64 .ptr .align 1 _Z45oned_convolution_kernel_warp_partialSHMEMLoadPKfPfi_param_1,
	.param .u32 _Z45oned_convolution_kernel_warp_partialSHMEMLoadPKfPfi_param_2
)
{
	.reg .pred 	%p<5>;
	.reg .b32 	%r<15>;
	.reg .b32 	%f<18>;
	.reg .b64 	%rd<11>;
	// demoted variable
	.shared .align 4 .b8 S_A_PartialSHMEM[1040];
	ld.param.u64 	%rd3, [_Z45oned_convolution_kernel_warp_partialSHMEMLoadPKfPfi_param_0];
	ld.param.u64 	%rd2, [_Z45oned_convolution_kernel_warp_partialSHMEMLoadPKfPfi_param_1];
	ld.param.u32 	%r5, [_Z45oned_convolution_kernel_warp_partialSHMEMLoadPKfPfi_param_2];
	cvta.to.global.u64 	%rd4, %rd3;
	mov.u32 	%r6, %ctaid.x;
	mov.u32 	%r1, %ntid.x;
	mov.u32 	%r7, %tid.x;
	mad.lo.s32 	%r2, %r6, %r1, %r7;
	mul.wide.s32 	%rd5, %r2, 4;
	add.s64 	%rd1, %rd4, %rd5;
	ld.global.f32 	%f1, [%rd1];
	shl.b32 	%r8, %r7, 2;
	mov.u32 	%r9, S_A_PartialSHMEM;
	add.s32 	%r3, %r9, %r8;
	st.shared.f32 	[%r3], %f1;
	add.s32 	%r10, %r2, %r1;
	setp.gt.u32 	%p1, %r7, 3;
	add.s32 	%r12, %r5, 4;
	setp.ge.s32 	%p2, %r10, %r12;
	or.pred  	%p3, %p1, %p2;
	@%p3 bra 	$L__BB0_2;
	shl.b32 	%r13, %r1, 2;
	cvt.u64.u32 	%rd6, %r13;
	add.s64 	%rd7, %rd1, %rd6;
	ld.global.f32 	%f2, [%rd7];
	add.s32 	%r14, %r3, %r13;
	st.shared.f32 	[%r14], %f2;
$L__BB0_2:
	bar.sync 	0;
	setp.ge.s32 	%p4, %r2, %r5;
	@%p4 bra 	$L__BB0_4;
	ld.shared.f32 	%f3, [%r3];
	ld.const.f32 	%f4, [M];
	fma.rn.f32 	%f5, %f3, %f4, 0f00000000;
	ld.shared.f32 	%f6, [%r3+4];
	ld.const.f32 	%f7, [M+4];
	fma.rn.f32 	%f8, %f6, %f7, %f5;
	ld.shared.f32 	%f9, [%r3+8];
	ld.const.f32 	%f10, [M+8];
	fma.rn.f32 	%f11, %f9, %f10, %f8;
	ld.shared.f32 	%f12, [%r3+12];
	ld.const.f32 	%f13, [M+12];
	fma.rn.f32 	%f14, %f12, %f13, %f11;
	ld.shared.f32 	%f15, [%r3+16];
	ld.const.f32 	%f16, [M+16];
	fma.rn.f32 	%f17, %f15, %f16, %f14;
	cvta.to.global.u64 	%rd8, %rd2;
	add.s64 	%rd10, %rd8, %rd5;
	st.global.f32 	[%rd10], %f17;
$L__BB0_4:
	ret;

}
	// .globl	_Z74oned_convolution_kernel_loopUnrolling_lessWarpUsePreidcation_fullSHMEMLoadPKfPfi
.visible .entry _Z74oned_convolution_kernel_loopUnrolling_lessWarpUsePreidcation_fullSHMEMLoadPKfPfi(
	.param .u64 .ptr .align 1 _Z74oned_convolution_kernel_loopUnrolling_lessWarpUsePreidcation_fullSHMEMLoadPKfPfi_param_0,
	.param .u64 .ptr .align 1 _Z74oned_convolution_kernel_loopUnrolling_lessWarpUsePreidcation_fullSHMEMLoadPKfPfi_param_1,
	.param .u32 _Z74oned_convolution_kernel_loopUnrolling_lessWarpUsePreidcation_fullSHMEMLoadPKfPfi_param_2
)
{
	.reg .pred 	%p<7>;
	.reg .b32 	%r<25>;
	.reg .b32 	%f<20>;
	.reg .b64 	%rd<9>;
	// demoted variable
	.shared .align 4 .b8 S_A_FullSHMEM[1040];
	ld.param.u64 	%rd2, [_Z74oned_convolution_kernel_loopUnrolling_lessWarpUsePreidcation_fullSHMEMLoadPKfPfi_param_0];
	ld.param.u64 	%rd3, [_Z74oned_convolution_kernel_loopUnrolling_lessWarpUsePreidcation_fullSHMEMLoadPKfPfi_param_1];
	ld.param.u32 	%r14, [_Z74oned_convolution_kernel_loopUnrolling_lessWarpUsePreidcation_fullSHMEMLoadPKfPfi_param_2];
	mov.u32 	%r15, %ctaid.x;
	mov.u32 	%r1, %ntid.x;
	mov.u32 	%r2, %tid.x;
	mad.lo.s32 	%r3, %r15, %r1, %r2;
	add.s32 	%r16, %r1, 4;
	setp.ge.u32 	%p1, %r2, %r16;
	@%p1 bra 	$L__BB1_5;
	sub.s32 	%r24, %r2, %r1;
	shl.b32 	%r17, %r2, 2;
	mov.u32 	%r18, S_A_FullSHMEM;
	add.s32 	%r23, %r18, %r17;
	shl.b32 	%r6, %r1, 2;
	cvta.to.global.u64 	%rd1, %rd2;
	mov.u32 	%r22, %r3;
$L__BB1_2:
	add.s32 	%r10, %r22, -2;
	setp.lt.s32 	%p2, %r10, 0;
	setp.ge.s32 	%p3, %r10, %r14;
	mov.f32 	%f19, 0f00000000;
	or.pred  	%p4, %p2, %p3;
	@%p4 bra 	$L__BB1_4;
	mul.wide.u32 	%rd4, %r10, 4;
	add.s64 	%rd5, %rd1, %rd4;
	ld.global.f32 	%f19, [%rd5];
$L__BB1_4:
	st.shared.f32 	[%r23], %f19;
	add.s32 	%r24, %r24, %r1;
	add.s32 	%r23, %r23, %r6;
	add.s32 	%r22, %r22, %r1;
	setp.lt.u32 	%p5, %r24, 4;
	@%p5 bra 	$L__BB1_2;
$L__BB1_5:
	bar.sync 	0;
	setp.ge.s32 	%p6, %r3, %r14;
	@%p6 bra 	$L__BB1_7;
	shl.b32 	%r19, %r2, 2;
	mov.u32 	%r20, S_A_FullSHMEM;
	add.s32 	%r21, %r20, %r19;
	ld.shared.f32 	%f4, [%r21];
	ld.const.f32 	%f5, [M];
	fma.rn.f32 	%f6, %f4, %f5, 0f00000000;
	ld.shared.f32 	%f7, [%r21+4];
	ld.const.f32 	%f8, [M+4];
	fma.rn.f32 	%f9, %f7, %f8, %f6;
	ld.shared.f32 	%f10, [%r21+8];
	ld.const.f32 	%f11, [M+8];
	fma.rn.f32 	%f12, %f10, %f11, %f9;
	ld.shared.f32 	%f13, [%r21+12];
	ld.const.f32 	%f14, [M+12];
	fma.rn.f32 	%f15, %f13, %f14, %f12;
	ld.shared.f32 	%f16, [%r21+16];
	ld.const.f32 	%f17, [M+16];
	fma.rn.f32 	%f18, %f16, %f17, %f15;
	cvta.to.global.u64 	%rd6, %rd3;
	mul.wide.s32 	%rd7, %r3, 4;
	add.s64 	%rd8, %rd6, %rd7;
	st.global.f32 	[%rd8], %f18;
$L__BB1_7:
	ret;

}


// ===== COMPILED SASS (sm_100) =====

	.target	sm_100

	.elftype	@"ET_EXEC"


//--------------------- .note.nv.tkinfo           --------------------------
	.section	.note.nv.tkinfo,"",@"SHT_NOTE"
	.sectionflags	@"SHF_NOTE_NV_TKINFO"
	.tkinfo
        /*0018*/ 	.word	0x00000002
        /*0030*/ 	.string	""
        /*0030*/ 	.string	"ptxas"
        /*0030*/ 	.string	"Cuda compilation tools, release 13.0, V13.0.88"
        /*0030*/ 	.string	"Build cuda_13.0.r13.0/compiler.36424714_0"
        /*0030*/ 	.string	"-arch sm_100 -m 64 "



//--------------------- .note.nv.cuinfo           --------------------------
	.section	.note.nv.cuinfo,"",@"SHT_NOTE"
	.sectionflags	@"SHF_NOTE_NV_CUINFO"
        /*0018*/ 	.short	0x0002
        /*001a*/ 	.short	0x0064
        /*001c*/ 	.short	0x0082
	.zero		2


//--------------------- .nv.info                  --------------------------
	.section	.nv.info,"",@"SHT_CUDA_INFO"
	.align	4


	//----- nvinfo : EIATTR_REGCOUNT
	.align		4
        /*0000*/ 	.byte	0x04, 0x2f
        /*0002*/ 	.short	(.L_2 - .L_1)
	.align		4
.L_1:
        /*0004*/ 	.word	index@(_Z45oned_convolution_kernel_warp_partialSHMEMLoadPKfPfi)
        /*0008*/ 	.word	0x00000012


	//----- nvinfo : EIATTR_FRAME_SIZE
	.align		4
.L_2:
        /*000c*/ 	.byte	0x04, 0x11
        /*000e*/ 	.short	(.L_4 - .L_3)
	.align		4
.L_3:
        /*0010*/ 	.word	index@(_Z45oned_convolution_kernel_warp_partialSHMEMLoadPKfPfi)
        /*0014*/ 	.word	0x00000000


	//----- nvinfo : EIATTR_REGCOUNT
	.align		4
.L_4:
        /*0018*/ 	.byte	0x04, 0x2f
        /*001a*/ 	.short	(.L_6 - .L_5)
	.align		4
.L_5:
        /*001c*/ 	.word	index@(_Z74oned_convolution_kernel_loopUnrolling_lessWarpUsePreidcation_fullSHMEMLoadPKfPfi)
        /*0020*/ 	.word	0x00000010


	//----- nvinfo : EIATTR_FRAME_SIZE
	.align		4
.L_6:
        /*0024*/ 	.byte	0x04, 0x11
        /*0026*/ 	.short	(.L_8 - .L_7)
	.align		4
.L_7:
        /*0028*/ 	.word	index@(_Z74oned_convolution_kernel_loopUnrolling_lessWarpUsePreidcation_fullSHMEMLoadPKfPfi)
        /*002c*/ 	.word	0x00000000


	//----- nvinfo : EIATTR_MIN_STACK_SIZE
	.align		4
.L_8:
        /*0030*/ 	.byte	0x04, 0x12
        /*0032*/ 	.short	(.L_10 - .L_9)
	.align		4
.L_9:
        /*0034*/ 	.word	index@(_Z74oned_convolution_kernel_loopUnrolling_lessWarpUsePreidcation_fullSHMEMLoadPKfPfi)
        /*0038*/ 	.word	0x00000000


	//----- nvinfo : EIATTR_MIN_STACK_SIZE
	.align		4
.L_10:
        /*003c*/ 	.byte	0x04, 0x12
        /*003e*/ 	.short	(.L_12 - .L_11)
	.align		4
.L_11:
        /*0040*/ 	.word	index@(_Z45oned_convolution_kernel_warp_partialSHMEMLoadPKfPfi)
        /*0044*/ 	.word	0x00000000
.L_12:


//--------------------- .nv.compat                --------------------------
	.section	.nv.compat,"",@"SHT_CUDA_COMPAT_INFO"
	.align	4
        /*0000*/ 	.byte	0x02, 0x09, 0x00, 0x00, 0x02, 0x02, 0x01, 0x00, 0x02, 0x05, 0x05, 0x00, 0x03, 0x07, 0x01, 0x01
        /*0010*/ 	.byte	0x02, 0x03, 0x00, 0x00, 0x02, 0x06, 0x01, 0x00, 0x04, 0x0b, 0x08, 0x00, 0x09, 0x00, 0x00, 0x00
        /*0020*/ 	.byte	0x00, 0x00, 0x00, 0x00


//--------------------- .nv.info._Z74oned_convolution_kernel_loopUnrolling_lessWarpUsePreidcation_fullSHMEMLoadPKfPfi --------------------------
	.section	.nv.info._Z74oned_convolution_kernel_loopUnrolling_lessWarpUsePreidcation_fullSHMEMLoadPKfPfi,"",@"SHT_CUDA_INFO"
	.sectionflags	@""
	.align	4


	//----- nvinfo : EIATTR_CUDA_API_VERSION
	.align		4
        /*0000*/ 	.byte	0x04, 0x37
        /*0002*/ 	.short	(.L_14 - .L_13)
.L_13:
        /*0004*/ 	.word	0x00000082


	//----- nvinfo : EIATTR_KPARAM_INFO
	.align		4
.L_14:
        /*0008*/ 	.byte	0x04, 0x17
        /*000a*/ 	.short	(.L_16 - .L_15)
.L_15:
        /*000c*/ 	.word	0x00000000
        /*0010*/ 	.short	0x0002
        /*0012*/ 	.short	0x0010
        /*0014*/ 	.byte	0x00, 0xf0, 0x11, 0x00


	//----- nvinfo : EIATTR_KPARAM_INFO
	.align		4
.L_16:
        /*0018*/ 	.byte	0x04, 0x17
        /*001a*/ 	.short	(.L_18 - .L_17)
.L_17:
        /*001c*/ 	.word	0x00000000
        /*0020*/ 	.short	0x0001
        /*0022*/ 	.short	0x0008
        /*0024*/ 	.byte	0x00, 0xf5, 0x21, 0x00


	//----- nvinfo : EIATTR_KPARAM_INFO
	.align		4
.L_18:
        /*0028*/ 	.byte	0x04, 0x17
        /*002a*/ 	.short	(.L_20 - .L_19)
.L_19:
        /*002c*/ 	.word	0x00000000
        /*0030*/ 	.short	0x0000
        /*0032*/ 	.short	0x0000
        /*0034*/ 	.byte	0x00, 0xf5, 0x21, 0x00


	//----- nvinfo : EIATTR_SPARSE_MMA_MASK
	.align		4
.L_20:
        /*0038*/ 	.byte	0x03, 0x50
        /*003a*/ 	.short	0x0000


	//----- nvinfo : EIATTR_MAXREG_COUNT
	.align		4
        /*003c*/ 	.byte	0x03, 0x1b
        /*003e*/ 	.short	0x00ff


	//----- nvinfo : EIATTR_NUM_BARRIERS
	.align		4
        /*0040*/ 	.byte	0x02, 0x4c
        /*0042*/ 	.byte	0x01
	.zero		1


	//----- nvinfo : EIATTR_MERCURY_ISA_VERSION
	.align		4
        /*0044*/ 	.byte	0x03, 0x5f
        /*0046*/ 	.short	0x0101


	//----- nvinfo : EIATTR_VRC_CTA_INIT_COUNT
	.align		4
        /*0048*/ 	.byte	0x02, 0x4a
	.zero		1
	.zero		1


	//----- nvinfo : EIATTR_EXIT_INSTR_OFFSETS
	.align		4
        /*004c*/ 	.byte	0x04, 0x1c
        /*004e*/ 	.short	(.L_22 - .L_21)


	//   ....[0]....
.L_21:
        /*0050*/ 	.word	0x00000220


	//   ....[1]....
        /*0054*/ 	.word	0x00000360


	//----- nvinfo : EIATTR_CRS_STACK_SIZE
	.align		4
.L_22:
        /*0058*/ 	.byte	0x04, 0x1e
        /*005a*/ 	.short	(.L_24 - .L_23)
.L_23:
        /*005c*/ 	.word	0x00000000


	//----- nvinfo : EIATTR_CBANK_PARAM_SIZE
	.align		4
.L_24:
        /*0060*/ 	.byte	0x03, 0x19
        /*0062*/ 	.short	0x0014


	//----- nvinfo : EIATTR_PARAM_CBANK
	.align		4
        /*0064*/ 	.byte	0x04, 0x0a
        /*0066*/ 	.short	(.L_26 - .L_25)
	.align		4
.L_25:
        /*0068*/ 	.word	index@(.nv.constant0._Z74oned_convolution_kernel_loopUnrolling_lessWarpUsePreidcation_fullSHMEMLoadPKfPfi)
        /*006c*/ 	.short	0x0380
        /*006e*/ 	.short	0x0014


	//----- nvinfo : EIATTR_SW_WAR
	.align		4
.L_26:
        /*0070*/ 	.byte	0x04, 0x36
        /*0072*/ 	.short	(.L_28 - .L_27)
.L_27:
        /*0074*/ 	.word	0x00000008
.L_28:


//--------------------- .nv.info._Z45oned_convolution_kernel_warp_partialSHMEMLoadPKfPfi --------------------------
	.section	.nv.info._Z45oned_convolution_kernel_warp_partialSHMEMLoadPKfPfi,"",@"SHT_CUDA_INFO"
	.sectionflags	@""
	.align	4


	//----- nvinfo : EIATTR_CUDA_API_VERSION
	.align		4
        /*0000*/ 	.byte	0x04, 0x37
        /*0002*/ 	.short	(.L_30 - .L_29)
.L_29:
        /*0004*/ 	.word	0x00000082


	//----- nvinfo : EIATTR_KPARAM_INFO
	.align		4
.L_30:
        /*0008*/ 	.byte	0x04, 0x17
        /*000a*/ 	.short	(.L_32 - .L_31)
.L_31:
        /*000c*/ 	.word	0x00000000
        /*0010*/ 	.short	0x0002
        /*0012*/ 	.short	0x0010
        /*0014*/ 	.byte	0x00, 0xf0, 0x11, 0x00


	//----- nvinfo : EIATTR_KPARAM_INFO
	.align		4
.L_32:
        /*0018*/ 	.byte	0x04, 0x17
        /*001a*/ 	.short	(.L_34 - .L_33)
.L_33:
        /*001c*/ 	.word	0x00000000
        /*0020*/ 	.short	0x0001
        /*0022*/ 	.short	0x0008
        /*0024*/ 	.byte	0x00, 0xf5, 0x21, 0x00


	//----- nvinfo : EIATTR_KPARAM_INFO
	.align		4
.L_34:
        /*0028*/ 	.byte	0x04, 0x17
        /*002a*/ 	.short	(.L_36 - .L_35)
.L_35:
        /*002c*/ 	.word	0x00000000
        /*0030*/ 	.short	0x0000
        /*0032*/ 	.short	0x0000
        /*0034*/ 	.byte	0x00, 0xf5, 0x21, 0x00


	//----- nvinfo : EIATTR_SPARSE_MMA_MASK
	.align		4
.L_36:
        /*0038*/ 	.byte	0x03, 0x50
        /*003a*/ 	.short	0x0000


	//----- nvinfo : EIATTR_MAXREG_COUNT
	.align		4
        /*003c*/ 	.byte	0x03, 0x1b
        /*003e*/ 	.short	0x00ff


	//----- nvinfo : EIATTR_NUM_BARRIERS
	.align		4
        /*0040*/ 	.byte	0x02, 0x4c
        /*0042*/ 	.byte	0x01
	.zero		1


	//----- nvinfo : EIATTR_MERCURY_ISA_VERSION
	.align		4
        /*0044*/ 	.byte	0x03, 0x5f
        /*0046*/ 	.short	0x0101


	//----- nvinfo : EIATTR_VRC_CTA_INIT_COUNT
	.align		4
        /*0048*/ 	.byte	0x02, 0x4a
	.zero		1
	.zero		1


	//----- nvinfo : EIATTR_EXIT_INSTR_OFFSETS
	.align		4
        /*004c*/ 	.byte	0x04, 0x1c
        /*004e*/ 	.short	(.L_38 - .L_37)


	//   ....[0]....
.L_37:
        /*0050*/ 	.word	0x000001b0


	//   ....[1]....
        /*0054*/ 	.word	0x000002b0


	//----- nvinfo : EIATTR_CBANK_PARAM_SIZE
	.align		4
.L_38:
        /*0058*/ 	.byte	0x03, 0x19
        /*005a*/ 	.short	0x0014


	//----- nvinfo : EIATTR_PARAM_CBANK
	.align		4
        /*005c*/ 	.byte	0x04, 0x0a
        /*005e*/ 	.short	(.L_40 - .L_39)
	.align		4
.L_39:
        /*0060*/ 	.word	index@(.nv.constant0._Z45oned_convolution_kernel_warp_partialSHMEMLoadPKfPfi)
        /*0064*/ 	.short	0x0380
        /*0066*/ 	.short	0x0014


	//----- nvinfo : EIATTR_SW_WAR
	.align		4
.L_40:
        /*0068*/ 	.byte	0x04, 0x36
        /*006a*/ 	.short	(.L_42 - .L_41)
.L_41:
        /*006c*/ 	.word	0x00000008
.L_42:


//--------------------- .nv.callgraph             --------------------------
	.section	.nv.callgraph,"",@"SHT_CUDA_CALLGRAPH"
	.align	4
	.sectionentsize	8
	.align		4
        /*0000*/ 	.word	0x00000000
	.align		4
        /*0004*/ 	.word	0xffffffff
	.align		4
        /*0008*/ 	.word	0x00000000
	.align		4
        /*000c*/ 	.word	0xfffffffe
	.align		4
        /*0010*/ 	.word	0x00000000
	.align		4
        /*0014*/ 	.word	0xfffffffd
	.align		4
        /*0018*/ 	.word	0x00000000
	.align		4
        /*001c*/ 	.word	0xfffffffc


//--------------------- .nv.constant3             --------------------------
	.section	.nv.constant3,"a",@progbits
	.align	4
.nv.constant3:
	.type		M,@object
	.size		M,(.L_0 - M)
M:
	.zero		20
.L_0:


//--------------------- .text._Z74oned_convolution_kernel_loopUnrolling_lessWarpUsePreidcation_fullSHMEMLoadPKfPfi --------------------------
	.section	.text._Z74oned_convolution_kernel_loopUnrolling_lessWarpUsePreidcation_fullSHMEMLoadPKfPfi,"ax",@progbits
	.align	128
        .global         _Z74oned_convolution_kernel_loopUnrolling_lessWarpUsePreidcation_fullSHMEMLoadPKfPfi
        .type           _Z74oned_convolution_kernel_loopUnrolling_lessWarpUsePreidcation_fullSHMEMLoadPKfPfi,@function
        .size           _Z74oned_convolution_kernel_loopUnrolling_lessWarpUsePreidcation_fullSHMEMLoadPKfPfi,(.L_x_5 - _Z74oned_convolution_kernel_loopUnrolling_lessWarpUsePreidcation_fullSHMEMLoadPKfPfi)
        .other          _Z74oned_convolution_kernel_loopUnrolling_lessWarpUsePreidcation_fullSHMEMLoadPKfPfi,@"STO_CUDA_ENTRY STV_DEFAULT"
_Z74oned_convolution_kernel_loopUnrolling_lessWarpUsePreidcation_fullSHMEMLoadPKfPfi:
.text._Z74oned_convolution_kernel_loopUnrolling_lessWarpUsePreidcation_fullSHMEMLoadPKfPfi:
[----:B------:R-:W-:Y:S01]  /*0000*/  LDC R1, c[0x0][0x37c] ;  /* 0x0000df00ff017b82 */ /* 0x000fe20000000800 */
[----:B------:R-:W0:Y:S07]  /*0010*/  S2R R8, SR_TID.X ;  /* 0x0000000000087919 */ /* 0x000e2e0000002100 */
[----:B------:R-:W1:Y:S01]  /*0020*/  LDC R9, c[0x0][0x360] ;  /* 0x0000d800ff097b82 */ /* 0x000e620000000800 */
[----:B------:R-:W2:Y:S01]  /*0030*/  LDCU.64 UR6, c[0x0][0x358] ;  /* 0x00006b00ff0677ac */ /* 0x000ea20008000a00 */
[----:B------:R-:W-:Y:S01]  /*0040*/  BSSY.RECONVERGENT B0, `(.L_x_0) ;  /* 0x000001a000007945 */ /* 0x000fe20003800200 */
[----:B------:R-:W3:Y:S05]  /*0050*/  LDCU UR8, c[0x0][0x390] ;  /* 0x00007200ff0877ac */ /* 0x000eea0008000800 */
[----:B------:R-:W4:Y:S01]  /*0060*/  S2UR UR4, SR_CTAID.X ;  /* 0x00000000000479c3 */ /* 0x000f220000002500 */
[----:B-1----:R-:W-:-:S04]  /*0070*/  IADD3 R0, PT, PT, R9, 0x4, RZ ;  /* 0x0000000409007810 */ /* 0x002fc80007ffe0ff */
[----:B0-----:R-:W-:Y:S01]  /*0080*/  ISETP.GE.U32.AND P0, PT, R8, R0, PT ;  /* 0x000000000800720c */ /* 0x001fe20003f06070 */
[----:B----4-:R-:W-:-:S12]  /*0090*/  IMAD R5, R9, UR4, R8 ;  /* 0x0000000409057c24 */ /* 0x010fd8000f8e0208 */
[----:B--23--:R-:W-:Y:S05]  /*00a0*/  @P0 BRA `(.L_x_1) ;  /* 0x00000000004c0947 */ /* 0x00cfea0003800000 */
[----:B------:R-:W0:Y:S01]  /*00b0*/  S2UR UR5, SR_CgaCtaId ;  /* 0x00000000000579c3 */ /* 0x000e220000008800 */
[----:B------:R-:W-:Y:S01]  /*00c0*/  UMOV UR4, 0x400 ;  /* 0x0000040000047882 */ /* 0x000fe20000000000 */
[----:B------:R-:W-:Y:S01]  /*00d0*/  IMAD.IADD R0, R8, 0x1, -R9 ;  /* 0x0000000108007824 */ /* 0x000fe200078e0a09 */
[----:B------:R-:W-:Y:S01]  /*00e0*/  MOV R6, R5 ;  /* 0x0000000500067202 */ /* 0x000fe20000000f00 */
[----:B0-----:R-:W-:-:S06]  /*00f0*/  ULEA UR4, UR5, UR4, 0x18 ;  /* 0x0000000405047291 */ /* 0x001fcc000f8ec0ff */
[----:B------:R-:W-:-:S07]  /*0100*/  LEA R4, R8, UR4, 0x2 ;  /* 0x0000000408047c11 */ /* 0x000fce000f8e10ff */
.L_x_2:
[----:B------:R-:W-:Y:S02]  /*0110*/  VIADD R11, R6, 0xfffffffe ;  /* 0xfffffffe060b7836 */ /* 0x000fe40000000000 */
[----:B------:R-:W-:-:S03]  /*0120*/  HFMA2 R7, -RZ, RZ, 0, 0 ;  /* 0x00000000ff077431 */ /* 0x000fc600000001ff */
[----:B------:R-:W-:-:S04]  /*0130*/  ISETP.GE.AND P0, PT, R11, UR8, PT ;  /* 0x000000080b007c0c */ /* 0x000fc8000bf06270 */
[----:B------:R-:W-:-:S13]  /*0140*/  ISETP.LT.OR P0, PT, R11, RZ, P0 ;  /* 0x000000ff0b00720c */ /* 0x000fda0000701670 */
[----:B------:R-:W0:Y:S02]  /*0150*/  @!P0 LDC.64 R2, c[0x0][0x380] ;  /* 0x0000e000ff028b82 */ /* 0x000e240000000a00 */
[----:B0-----:R-:W-:-:S05]  /*0160*/  @!P0 IMAD.WIDE.U32 R2, R11, 0x4, R2 ;  /* 0x000000040b028825 */ /* 0x001fca00078e0002 */
[----:B------:R-:W2:Y:S01]  /*0170*/  @!P0 LDG.E R7, desc[UR6][R2.64] ;  /* 0x0000000602078981 */ /* 0x000ea2000c1e1900 */
[C---:B------:R-:W-:Y:S01]  /*0180*/  IMAD.IADD R0, R9.reuse, 0x1, R0 ;  /* 0x0000000109007824 */ /* 0x040fe200078e0200 */
[----:B------:R-:W-:-:S04]  /*0190*/  IADD3 R6, PT, PT, R9, R6, RZ ;  /* 0x0000000609067210 */ /* 0x000fc80007ffe0ff */
[----:B------:R-:W-:Y:S01]  /*01a0*/  ISETP.GE.U32.AND P0, PT, R0, 0x4, PT ;  /* 0x000000040000780c */ /* 0x000fe20003f06070 */
[----:B--2---:R0:W-:Y:S02]  /*01b0*/  STS [R4], R7 ;  /* 0x0000000704007388 */ /* 0x0041e40000000800 */
[----:B0-----:R-:W-:-:S10]  /*01c0*/  LEA R4, R9, R4, 0x2 ;  /* 0x0000000409047211 */ /* 0x001fd400078e10ff */
[----:B------:R-:W-:Y:S05]  /*01d0*/  @!P0 BRA `(.L_x_2) ;  /* 0xfffffffc00cc8947 */ /* 0x000fea000383ffff */
.L_x_1:
[----:B------:R-:W-:Y:S05]  /*01e0*/  BSYNC.RECONVERGENT B0 ;  /* 0x0000000000007941 */ /* 0x000fea0003800200 */
.L_x_0:
[----:B------:R-:W0:Y:S01]  /*01f0*/  LDCU UR4, c[0x0][0x390] ;  /* 0x00007200ff0477ac */ /* 0x000e220008000800 */
[----:B------:R-:W-:Y:S01]  /*0200*/  BAR.SYNC.DEFER_BLOCKING 0x0 ;  /* 0x0000000000007b1d */ /* 0x000fe20000010000 */
[----:B0-----:R-:W-:-:S13]  /*0210*/  ISETP.GE.AND P0, PT, R5, UR4, PT ;  /* 0x0000000405007c0c */ /* 0x001fda000bf06270 */
[----:B------:R-:W-:Y:S05]  /*0220*/  @P0 EXIT ;  /* 0x000000000000094d */ /* 0x000fea0003800000 */
[----:B------:R-:W0:Y:S01]  /*0230*/  S2UR UR5, SR_CgaCtaId ;  /* 0x00000000000579c3 */ /* 0x000e220000008800 */
[----:B------:R-:W-:Y:S01]  /*0240*/  UMOV UR4, 0x400 ;  /* 0x0000040000047882 */ /* 0x000fe20000000000 */
[----:B------:R-:W1:Y:S06]  /*0250*/  LDCU.128 UR8, c[0x3][URZ] ;  /* 0x00c00000ff0877ac */ /* 0x000e6c0008000c00 */
[----:B------:R-:W2:Y:S01]  /*0260*/  LDC.64 R2, c[0x0][0x388] ;  /* 0x0000e200ff027b82 */ /* 0x000ea20000000a00 */
[----:B0-----:R-:W-:-:S06]  /*0270*/  ULEA UR4, UR5, UR4, 0x18 ;  /* 0x0000000405047291 */ /* 0x001fcc000f8ec0ff */
[----:B------:R-:W-:Y:S01]  /*0280*/  LEA R8, R8, UR4, 0x2 ;  /* 0x0000000408087c11 */ /* 0x000fe2000f8e10ff */
[----:B--2---:R-:W-:-:S04]  /*0290*/  IMAD.WIDE R2, R5, 0x4, R2 ;  /* 0x0000000405027825 */ /* 0x004fc800078e0202 */
[----:B------:R-:W1:Y:S01]  /*02a0*/  LDS R0, [R8] ;  /* 0x0000000008007984 */ /* 0x000e620000000800 */
[----:B------:R-:W0:Y:S03]  /*02b0*/  LDCU UR4, c[0x3][0x10] ;  /* 0x00c00200ff0477ac */ /* 0x000e260008000800 */
[----:B------:R-:W2:Y:S04]  /*02c0*/  LDS R7, [R8+0x4] ;  /* 0x0000040008077984 */ /* 0x000ea80000000800 */
[----:B------:R-:W3:Y:S04]  /*02d0*/  LDS R9, [R8+0x8] ;  /* 0x0000080008097984 */ /* 0x000ee80000000800 */
[----:B------:R-:W4:Y:S04]  /*02e0*/  LDS R11, [R8+0xc] ;  /* 0x00000c00080b7984 */ /* 0x000f280000000800 */
[----:B------:R-:W0:Y:S01]  /*02f0*/  LDS R13, [R8+0x10] ;  /* 0x00001000080d7984 */ /* 0x000e220000000800 */
[----:B-1----:R-:W-:-:S04]  /*0300*/  FFMA R0, R0, UR8, RZ ;  /* 0x0000000800007c23 */ /* 0x002fc800080000ff */
[----:B--2---:R-:W-:-:S04]  /*0310*/  FFMA R0, R7, UR9, R0 ;  /* 0x0000000907007c23 */ /* 0x004fc80008000000 */
[----:B---3--:R-:W-:-:S04]  /*0320*/  FFMA R0, R9, UR10, R0 ;  /* 0x0000000a09007c23 */ /* 0x008fc80008000000 */
[----:B----4-:R-:W-:-:S04]  /*0330*/  FFMA R0, R11, UR11, R0 ;  /* 0x0000000b0b007c23 */ /* 0x010fc80008000000 */
[----:B0-----:R-:W-:-:S05]  /*0340*/  FFMA R13, R13, UR4, R0 ;  /* 0x000000040d0d7c23 */ /* 0x001fca0008000000 */
[----:B------:R-:W-:Y:S01]  /*0350*/  STG.E desc[UR6][R2.64], R13 ;  /* 0x0000000d02007986 */ /* 0x000fe2000c101906 */
[----:B------:R-:W-:Y:S05]  /*0360*/  EXIT ;  /* 0x000000000000794d */ /* 0x000fea0003800000 */
.L_x_3:
[----:B------:R-:W-:-:S00]  /*0370*/  BRA `(.L_x_3) ;  /* 0xfffffffc00fc7947 */ /* 0x000fc0000383ffff */
[----:B------:R-:W-:-:S00]  /*0380*/  NOP ;  /* 0x0000000000007918 */ /* 0x000fc00000000000 */
[----:B------:R-:W-:-:S00]  /*0390*/  NOP ;  /* 0x0000000000007918 */ /* 0x000fc00000000000 */
[----:B------:R-:W-:-:S00]  /*03a0*/  NOP ;  /* 0x0000000000007918 */ /* 0x000fc00000000000 */
[----:B------:R-:W-:-:S00]  /*03b0*/  NOP ;  /* 0x0000000000007918 */ /* 0x000fc00000000000 */
[----:B------:R-:W-:-:S00]  /*03c0*/  NOP ;  /* 0x0000000000007918 */ /* 0x000fc00000000000 */
[----:B------:R-:W-:-:S00]  /*03d0*/  NOP ;  /* 0x0000000000007918 */ /* 0x000fc00000000000 */
[----:B------:R-:W-:-:S00]  /*03e0*/  NOP ;  /* 0x0000000000007918 */ /* 0x000fc00000000000 */
[----:B------:R-:W-:-:S00]  /*03f0*/  NOP ;  /* 0x0000000000007918 */ /* 0x000fc00000000000 */
.L_x_5:


//--------------------- .text._Z45oned_convolution_kernel_warp_partialSHMEMLoadPKfPfi --------------------------
	.section	.text._Z45oned_convolution_kernel_warp_partialSHMEMLoadPKfPfi,"ax",@progbits
	.align	128
        .global         _Z45oned_convolution_kernel_warp_partialSHMEMLoadPKfPfi
        .type           _Z45oned_convolution_kernel_warp_partialSHMEMLoadPKfPfi,@function
        .size           _Z45oned_convolution_kernel_warp_partialSHMEMLoadPKfPfi,(.L_x_6 - _Z45oned_convolution_kernel_warp_partialSHMEMLoadPKfPfi)
        .other          _Z45oned_convolution_kernel_warp_partialSHMEMLoadPKfPfi,@"STO_CUDA_ENTRY STV_DEFAULT"
_Z45oned_convolution_kernel_warp_partialSHMEMLoadPKfPfi:
.text._Z45oned_convolution_kernel_warp_partialSHMEMLoadPKfPfi:
[----:B------:R-:W-:Y:S01]  /*0000*/  LDC R1, c[0x0][0x37c] ;  /* 0x0000df00ff017b82 */ /* 0x000fe20000000800 */
[----:B------:R-:W0:Y:S07]  /*0010*/  S2R R9, SR_TID.X ;  /* 0x0000000000097919 */ /* 0x000e2e0000002100 */
[----:B------:R-:W0:Y:S01]  /*0020*/  S2UR UR4, SR_CTAID.X ;  /* 0x00000000000479c3 */ /* 0x000e220000002500 */
[----:B------:R-:W1:Y:S01]  /*0030*/  LDCU UR8, c[0x0][0x390] ;  /* 0x00007200ff0877ac */ /* 0x000e620008000800 */
[----:B------:R-:W2:Y:S06]  /*0040*/  LDCU.64 UR6, c[0x0][0x358] ;  /* 0x00006b00ff0677ac */ /* 0x000eac0008000a00 */
[----:B------:R-:W0:Y:S08]  /*0050*/  LDC R0, c[0x0][0x360] ;  /* 0x0000d800ff007b82 */ /* 0x000e300000000800 */
[----:B------:R-:W3:Y:S01]  /*0060*/  LDC.64 R2, c[0x0][0x380] ;  /* 0x0000e000ff027b82 */ /* 0x000ee20000000a00 */
[----:B0-----:R-:W-:Y:S01]  /*0070*/  IMAD R7, R0, UR4, R9 ;  /* 0x0000000400077c24 */ /* 0x001fe2000f8e0209 */
[----:B-1----:R-:W-:-:S04]  /*0080*/  UIADD3 UR4, UPT, UPT, UR8, 0x4, URZ ;  /* 0x0000000408047890 */ /* 0x002fc8000fffe0ff */
[C---:B------:R-:W-:Y:S01]  /*0090*/  IADD3 R4, PT, PT, R7.reuse, R0, RZ ;  /* 0x0000000007047210 */ /* 0x040fe20007ffe0ff */
[----:B---3--:R-:W-:-:S03]  /*00a0*/  IMAD.WIDE R2, R7, 0x4, R2 ;  /* 0x0000000407027825 */ /* 0x008fc600078e0202 */
[----:B------:R-:W-:-:S04]  /*00b0*/  ISETP.GE.AND P0, PT, R4, UR4, PT ;  /* 0x0000000404007c0c */ /* 0x000fc8000bf06270 */
[----:B------:R-:W-:-:S13]  /*00c0*/  ISETP.GT.U32.OR P0, PT, R9, 0x3, P0 ;  /* 0x000000030900780c */ /* 0x000fda0000704470 */
[----:B------:R-:W-:-:S04]  /*00d0*/  @!P0 SHF.L.U32 R0, R0, 0x2, RZ ;  /* 0x0000000200008819 */ /* 0x000fc800000006ff */
[----:B------:R-:W-:Y:S02]  /*00e0*/  @!P0 IADD3 R4, P1, PT, R2, R0, RZ ;  /* 0x0000000002048210 */ /* 0x000fe40007f3e0ff */
[----:B--2---:R-:W2:Y:S02]  /*00f0*/  LDG.E R2, desc[UR6][R2.64] ;  /* 0x0000000602027981 */ /* 0x004ea4000c1e1900 */
[----:B------:R-:W-:-:S05]  /*0100*/  @!P0 IADD3.X R5, PT, PT, RZ, R3, RZ, P1, !PT ;  /* 0x00000003ff058210 */ /* 0x000fca0000ffe4ff */
[----:B------:R-:W3:Y:S01]  /*0110*/  @!P0 LDG.E R4, desc[UR6][R4.64] ;  /* 0x0000000604048981 */ /* 0x000ee2000c1e1900 */
[----:B------:R-:W0:Y:S01]  /*0120*/  S2UR UR5, SR_CgaCtaId ;  /* 0x00000000000579c3 */ /* 0x000e220000008800 */
[----:B------:R-:W-:Y:S02]  /*0130*/  UMOV UR4, 0x400 ;  /* 0x0000040000047882 */ /* 0x000fe40000000000 */
[----:B0-----:R-:W-:-:S06]  /*0140*/  ULEA UR4, UR5, UR4, 0x18 ;  /* 0x0000000405047291 */ /* 0x001fcc000f8ec0ff */
[----:B------:R-:W-:-:S04]  /*0150*/  LEA R9, R9, UR4, 0x2 ;  /* 0x0000000409097c11 */ /* 0x000fc8000f8e10ff */
[----:B------:R-:W-:Y:S02]  /*0160*/  @!P0 IADD3 R11, PT, PT, R9, R0, RZ ;  /* 0x00000000090b8210 */ /* 0x000fe40007ffe0ff */
[----:B------:R-:W-:Y:S01]  /*0170*/  ISETP.GE.AND P1, PT, R7, UR8, PT ;  /* 0x0000000807007c0c */ /* 0x000fe2000bf26270 */
[----:B--2---:R0:W-:Y:S04]  /*0180*/  STS [R9], R2 ;  /* 0x0000000209007388 */ /* 0x0041e80000000800 */
[----:B---3--:R0:W-:Y:S01]  /*0190*/  @!P0 STS [R11], R4 ;  /* 0x000000040b008388 */ /* 0x0081e20000000800 */
[----:B------:R-:W-:Y:S07]  /*01a0*/  BAR.SYNC.DEFER_BLOCKING 0x0 ;  /* 0x0000000000007b1d */ /* 0x000fee0000010000 */
[----:B------:R-:W-:Y:S05]  /*01b0*/  @P1 EXIT ;  /* 0x000000000000194d */ /* 0x000fea0003800000 */
[----:B------:R-:W1:Y:S01]  /*01c0*/  LDS R0, [R9] ;  /* 0x0000000009007984 */ /* 0x000e620000000800 */
[----:B------:R-:W1:Y:S01]  /*01d0*/  LDCU.128 UR8, c[0x3][URZ] ;  /* 0x00c00000ff0877ac */ /* 0x000e620008000c00 */
[----:B0-----:R-:W0:Y:S02]  /*01e0*/  LDC.64 R2, c[0x0][0x388] ;  /* 0x0000e200ff027b82 */ /* 0x001e240000000a00 */
[----:B------:R-:W2:Y:S01]  /*01f0*/  LDS R5, [R9+0x4] ;  /* 0x0000040009057984 */ /* 0x000ea20000000800 */
[----:B------:R-:W3:Y:S03]  /*0200*/  LDCU UR4, c[0x3][0x10] ;  /* 0x00c00200ff0477ac */ /* 0x000ee60008000800 */
[----:B------:R-:W4:Y:S04]  /*0210*/  LDS R11, [R9+0x8] ;  /* 0x00000800090b7984 */ /* 0x000f280000000800 */
[----:B------:R-:W5:Y:S04]  /*0220*/  LDS R13, [R9+0xc] ;  /* 0x00000c00090d7984 */ /* 0x000f680000000800 */
[----:B------:R-:W3:Y:S01]  /*0230*/  LDS R15, [R9+0x10] ;  /* 0x00001000090f7984 */ /* 0x000ee20000000800 */
[----:B0-----:R-:W-:-:S04]  /*0240*/  IMAD.WIDE R2, R7, 0x4, R2 ;  /* 0x0000000407027825 */ /* 0x001fc800078e0202 */
[----:B-1----:R-:W-:-:S04]  /*0250*/  FFMA R0, R0, UR8, RZ ;  /* 0x0000000800007c23 */ /* 0x002fc800080000ff */
[----:B--2---:R-:W-:-:S04]  /*0260*/  FFMA R0, R5, UR9, R0 ;  /* 0x0000000905007c23 */ /* 0x004fc80008000000 */
[----:B----4-:R-:W-:-:S04]  /*0270*/  FFMA R0, R11, UR10, R0 ;  /* 0x0000000a0b007c23 */ /* 0x010fc80008000000 */
[----:B-----5:R-:W-:-:S04]  /*0280*/  FFMA R0, R13, UR11, R0 ;  /* 0x0000000b0d007c23 */ /* 0x020fc80008000000 */
[----:B---3--:R-:W-:-:S05]  /*0290*/  FFMA R15, R15, UR4, R0 ;  /* 0x000000040f0f7c23 */ /* 0x008fca0008000000 */
[----:B------:R-:W-:Y:S01]  /*02a0*/  STG.E desc[UR6][R2.64], R15 ;  /* 0x0000000f02007986 */ /* 0x000fe2000c101906 */
[----:B------:R-:W-:Y:S05]  /*02b0*/  EXIT ;  /* 0x000000000000794d */ /* 0x000fea0003800000 */
.L_x_4:
        /* <DEDUP_REMOVED lines=12> */
.L_x_6:


//--------------------- .nv.shared._Z74oned_convolution_kernel_loopUnrolling_lessWarpUsePreidcation_fullSHMEMLoadPKfPfi --------------------------
	.section	.nv.shared._Z74oned_convolution_kernel_loopUnrolling_lessWarpUsePreidcation_fullSHMEMLoadPKfPfi,"aw",@nobits
	.sectionflags	@""
	.align	4
.nv.shared._Z74oned_convolution_kernel_loopUnrolling_lessWarpUsePreidcation_fullSHMEMLoadPKfPfi:
	.zero		2064


//--------------------- .nv.shared.reserved.0     --------------------------
	.section	.nv.shared.reserved.0,"aw",@nobits
	.weak		__nv_reservedSMEM_offset_0_alias
	.size		__nv_reservedSMEM_offset_0_alias, 0, 64
	.other		__nv_reservedSMEM_offset_0_alias,@"STO_CUDA_RESERVED_SHARED STV_DEFAULT"
__nv_reservedSMEM_offset_0_alias:
	.zero		0
	.zero		64


//--------------------- .nv.shared._Z45oned_convolution_kernel_warp_partialSHMEMLoadPKfPfi --------------------------
	.section	.nv.shared._Z45oned_convolution_kernel_warp_partialSHMEMLoadPKfPfi,"aw",@nobits
	.sectionflags	@""
	.align	4
.nv.shared._Z45oned_convolution_kernel_warp_partialSHMEMLoadPKfPfi:
	.zero		2064


//--------------------- .nv.constant0._Z74oned_convolution_kernel_loopUnrolling_lessWarpUsePreidcation_fullSHMEMLoadPKfPfi --------------------------
	.section	.nv.constant0._Z74oned_convolution_kernel_loopUnrolling_lessWarpUsePreidcation_fullSHMEMLoadPKfPfi,"a",@progbits
	.sectionflags	@""
	.align	4
.nv.constant0._Z74oned_convolution_kernel_loopUnrolling_lessWarpUsePreidcation_fullSHMEMLoadPKfPfi:
	.zero		916


//--------------------- .nv.constant0._Z45oned_convolution_kernel_warp_partialSHMEMLoadPKfPfi --------------------------
	.section	.nv.constant0._Z45oned_convolution_kernel_warp_partialSHMEMLoadPKfPfi,"a",@progbits
	.sectionflags	@""
	.align	4
.nv.constant0._Z45oned_convolution_kernel_warp_partialSHMEMLoadPKfPfi:
	.zero		916


//--------------------- SYMBOLS --------------------------

	.type		.nv.reservedSmem.offset0,@object
	.size		.nv.reservedSmem.offset0,0x4
	.type		.nv.reservedSmem.cap,@object
	.size		.nv.reservedSmem.cap,0x4
